//
// Generated by NVIDIA NVVM Compiler
//
// Compiler Build ID: CL-36424714
// Cuda compilation tools, release 13.0, V13.0.88
// Based on NVVM 20.0.0
//

.version 9.0
.target sm_100
.address_size 64

	// .globl	_Z14struct_byvalue8MyStruct

.visible .entry _Z14struct_byvalue8MyStruct(
	.param .align 8 .b8 _Z14struct_byvalue8MyStruct_param_0[16]
)
{
	.reg .b32 	%r<3>;
	.reg .b64 	%rd<5>;

	ld.param.u64 	%rd1, [_Z14struct_byvalue8MyStruct_param_0+8];
	ld.param.u64 	%rd2, [_Z14struct_byvalue8MyStruct_param_0];
	cvta.to.global.u64 	%rd3, %rd2;
	cvta.to.global.u64 	%rd4, %rd1;
	mov.b32 	%r1, 1091567616;
	st.global.u32 	[%rd3], %r1;
	mov.b32 	%r2, 1092616192;
	st.global.u32 	[%rd4], %r2;
	ret;

}
	// .globl	_Z16struct_aspointerP8MyStruct
.visible .entry _Z16struct_aspointerP8MyStruct(
	.param .u64 .ptr .align 1 _Z16struct_aspointerP8MyStruct_param_0
)
{
	.reg .b32 	%r<3>;
	.reg .b64 	%rd<7>;

	ld.param.u64 	%rd1, [_Z16struct_aspointerP8MyStruct_param_0];
	cvta.to.global.u64 	%rd2, %rd1;
	ld.global.u64 	%rd3, [%rd2];
	cvta.to.global.u64 	%rd4, %rd3;
	mov.b32 	%r1, 1091567616;
	st.global.u32 	[%rd4], %r1;
	ld.global.u64 	%rd5, [%rd2+8];
	cvta.to.global.u64 	%rd6, %rd5;
	mov.b32 	%r2, 1092616192;
	st.global.u32 	[%rd6], %r2;
	ret;

}


// ===== COMPILED SASS (sm_100) =====

	.target	sm_100

	.elftype	@"ET_EXEC"


//--------------------- .note.nv.tkinfo           --------------------------
	.section	.note.nv.tkinfo,"",@"SHT_NOTE"
	.sectionflags	@"SHF_NOTE_NV_TKINFO"
	.tkinfo
        /*0018*/ 	.word	0x00000002
        /*0030*/ 	.string	""
        /*0030*/ 	.string	"ptxas"
        /*0030*/ 	.string	"Cuda compilation tools, release 13.0, V13.0.88"
        /*0030*/ 	.string	"Build cuda_13.0.r13.0/compiler.36424714_0"
        /*0030*/ 	.string	"-arch sm_100 -m 64 "



//--------------------- .note.nv.cuinfo           --------------------------
	.section	.note.nv.cuinfo,"",@"SHT_NOTE"
	.sectionflags	@"SHF_NOTE_NV_CUINFO"
        /*0018*/ 	.short	0x0002
        /*001a*/ 	.short	0x0064
        /*001c*/ 	.short	0x0082
	.zero		2


//--------------------- .nv.info                  --------------------------
	.section	.nv.info,"",@"SHT_CUDA_INFO"
	.align	4


	//----- nvinfo : EIATTR_REGCOUNT
	.align		4
        /*0000*/ 	.byte	0x04, 0x2f
        /*0002*/ 	.short	(.L_1 - .L_0)
	.align		4
.L_0:
        /*0004*/ 	.word	index@(_Z14struct_byvalue8MyStruct)
        /*0008*/ 	.word	0x0000000c


	//----- nvinfo : EIATTR_FRAME_SIZE
	.align		4
.L_1:
        /*000c*/ 	.byte	0x04, 0x11
        /*000e*/ 	.short	(.L_3 - .L_2)
	.align		4
.L_2:
        /*0010*/ 	.word	index@(_Z14struct_byvalue8MyStruct)
        /*0014*/ 	.word	0x00000000


	//----- nvinfo : EIATTR_REGCOUNT
	.align		4
.L_3:
        /*0018*/ 	.byte	0x04, 0x2f
        /*001a*/ 	.short	(.L_5 - .L_4)
	.align		4
.L_4:
        /*001c*/ 	.word	index@(_Z16struct_aspointerP8MyStruct)
        /*0020*/ 	.word	0x0000000e


	//----- nvinfo : EIATTR_FRAME_SIZE
	.align		4
.L_5:
        /*0024*/ 	.byte	0x04, 0x11
        /*0026*/ 	.short	(.L_7 - .L_6)
	.align		4
.L_6:
        /*0028*/ 	.word	index@(_Z16struct_aspointerP8MyStruct)
        /*002c*/ 	.word	0x00000000


	//----- nvinfo : EIATTR_MIN_STACK_SIZE
	.align		4
.L_7:
        /*0030*/ 	.byte	0x04, 0x12
        /*0032*/ 	.short	(.L_9 - .L_8)
	.align		4
.L_8:
        /*0034*/ 	.word	index@(_Z16struct_aspointerP8MyStruct)
        /*0038*/ 	.word	0x00000000


	//----- nvinfo : EIATTR_MIN_STACK_SIZE
	.align		4
.L_9:
        /*003c*/ 	.byte	0x04, 0x12
        /*003e*/ 	.short	(.L_11 - .L_10)
	.align		4
.L_10:
        /*0040*/ 	.word	index@(_Z14struct_byvalue8MyStruct)
        /*0044*/ 	.word	0x00000000
.L_11:


//--------------------- .nv.compat                --------------------------
	.section	.nv.compat,"",@"SHT_CUDA_COMPAT_INFO"
	.align	4
        /*0000*/ 	.byte	0x02, 0x09, 0x00, 0x00, 0x02, 0x02, 0x01, 0x00, 0x02, 0x05, 0x05, 0x00, 0x03, 0x07, 0x01, 0x01
        /*0010*/ 	.byte	0x02, 0x03, 0x00, 0x00, 0x02, 0x06, 0x01, 0x00, 0x04, 0x0b, 0x08, 0x00, 0x09, 0x00, 0x00, 0x00
        /*0020*/ 	.byte	0x00, 0x00, 0x00, 0x00


//--------------------- .nv.info._Z16struct_aspointerP8MyStruct --------------------------
	.section	.nv.info._Z16struct_aspointerP8MyStruct,"",@"SHT_CUDA_INFO"
	.sectionflags	@""
	.align	4


	//----- nvinfo : EIATTR_CUDA_API_VERSION
	.align		4
        /*0000*/ 	.byte	0x04, 0x37
        /*0002*/ 	.short	(.L_13 - .L_12)
.L_12:
        /*0004*/ 	.word	0x00000082


	//----- nvinfo : EIATTR_KPARAM_INFO
	.align		4
.L_13:
        /*0008*/ 	.byte	0x04, 0x17
        /*000a*/ 	.short	(.L_15 - .L_14)
.L_14:
        /*000c*/ 	.word	0x00000000
        /*0010*/ 	.short	0x0000
        /*0012*/ 	.short	0x0000
        /*0014*/ 	.byte	0x00, 0xf5, 0x21, 0x00


	//----- nvinfo : EIATTR_SPARSE_MMA_MASK
	.align		4
.L_15:
        /*0018*/ 	.byte	0x03, 0x50
        /*001a*/ 	.short	0x0000


	//----- nvinfo : EIATTR_MAXREG_COUNT
	.align		4
        /*001c*/ 	.byte	0x03, 0x1b
        /*001e*/ 	.short	0x00ff


	//----- nvinfo : EIATTR_MERCURY_ISA_VERSION
	.align		4
        /*0020*/ 	.byte	0x03, 0x5f
        /*0022*/ 	.short	0x0101


	//----- nvinfo : EIATTR_VRC_CTA_INIT_COUNT
	.align		4
        /*0024*/ 	.byte	0x02, 0x4a
	.zero		1
	.zero		1


	//----- nvinfo : EIATTR_EXIT_INSTR_OFFSETS
	.align		4
        /*0028*/ 	.byte	0x04, 0x1c
        /*002a*/ 	.short	(.L_17 - .L_16)


	//   ....[0]....
.L_16:
        /*002c*/ 	.word	0x00000090


	//----- nvinfo : EIATTR_CBANK_PARAM_SIZE
	.align		4
.L_17:
        /*0030*/ 	.byte	0x03, 0x19
        /*0032*/ 	.short	0x0008


	//----- nvinfo : EIATTR_PARAM_CBANK
	.align		4
        /*0034*/ 	.byte	0x04, 0x0a
        /*0036*/ 	.short	(.L_19 - .L_18)
	.align		4
.L_18:
        /*0038*/ 	.word	index@(.nv.constant0._Z16struct_aspointerP8MyStruct)
        /*003c*/ 	.short	0x0380
        /*003e*/ 	.short	0x0008


	//----- nvinfo : EIATTR_SW_WAR
	.align		4
.L_19:
        /*0040*/ 	.byte	0x04, 0x36
        /*0042*/ 	.short	(.L_21 - .L_20)
.L_20:
        /*0044*/ 	.word	0x00000008
.L_21:


//--------------------- .nv.info._Z14struct_byvalue8MyStruct --------------------------
	.section	.nv.info._Z14struct_byvalue8MyStruct,"",@"SHT_CUDA_INFO"
	.sectionflags	@""
	.align	4


	//----- nvinfo : EIATTR_CUDA_API_VERSION
	.align		4
        /*0000*/ 	.byte	0x04, 0x37
        /*0002*/ 	.short	(.L_23 - .L_22)
.L_22:
        /*0004*/ 	.word	0x00000082


	//----- nvinfo : EIATTR_KPARAM_INFO
	.align		4
.L_23:
        /*0008*/ 	.byte	0x04, 0x17
        /*000a*/ 	.short	(.L_25 - .L_24)
.L_24:
        /*000c*/ 	.word	0x00000000
        /*0010*/ 	.short	0x0000
        /*0012*/ 	.short	0x0000
        /*0014*/ 	.byte	0x00, 0xf0, 0x41, 0x00


	//----- nvinfo : EIATTR_SPARSE_MMA_MASK
	.align		4
.L_25:
        /*0018*/ 	.byte	0x03, 0x50
        /*001a*/ 	.short	0x0000


	//----- nvinfo : EIATTR_MAXREG_COUNT
	.align		4
        /*001c*/ 	.byte	0x03, 0x1b
        /*001e*/ 	.short	0x00ff


	//----- nvinfo : EIATTR_MERCURY_ISA_VERSION
	.align		4
        /*0020*/ 	.byte	0x03, 0x5f
        /*0022*/ 	.short	0x0101


	//----- nvinfo : EIATTR_VRC_CTA_INIT_COUNT
	.align		4
        /*0024*/ 	.byte	0x02, 0x4a
	.zero		1
	.zero		1


	//----- nvinfo : EIATTR_EXIT_INSTR_OFFSETS
	.align		4
        /*0028*/ 	.byte	0x04, 0x1c
        /*002a*/ 	.short	(.L_27 - .L_26)


	//   ....[0]....
.L_26:
        /*002c*/ 	.word	0x00000080


	//----- nvinfo : EIATTR_CBANK_PARAM_SIZE
	.align		4
.L_27:
        /*0030*/ 	.byte	0x03, 0x19
        /*0032*/ 	.short	0x0010


	//----- nvinfo : EIATTR_PARAM_CBANK
	.align		4
        /*0034*/ 	.byte	0x04, 0x0a
        /*0036*/ 	.short	(.L_29 - .L_28)
	.align		4
.L_28:
        /*0038*/ 	.word	index@(.nv.constant0._Z14struct_byvalue8MyStruct)
        /*003c*/ 	.short	0x0380
        /*003e*/ 	.short	0x0010


	//----- nvinfo : EIATTR_SW_WAR
	.align		4
.L_29:
        /*0040*/ 	.byte	0x04, 0x36
        /*0042*/ 	.short	(.L_31 - .L_30)
.L_30:
        /*0044*/ 	.word	0x00000008
.L_31:


//--------------------- .nv.callgraph             --------------------------
	.section	.nv.callgraph,"",@"SHT_CUDA_CALLGRAPH"
	.align	4
	.sectionentsize	8
	.align		4
        /*0000*/ 	.word	0x00000000
	.align		4
        /*0004*/ 	.word	0xffffffff
	.align		4
        /*0008*/ 	.word	0x00000000
	.align		4
        /*000c*/ 	.word	0xfffffffe
	.align		4
        /*0010*/ 	.word	0x00000000
	.align		4
        /*0014*/ 	.word	0xfffffffd
	.align		4
        /*0018*/ 	.word	0x00000000
	.align		4
        /*001c*/ 	.word	0xfffffffc


//--------------------- .text._Z16struct_aspointerP8MyStruct --------------------------
	.section	.text._Z16struct_aspointerP8MyStruct,"ax",@progbits
	.align	128
        .global         _Z16struct_aspointerP8MyStruct
        .type           _Z16struct_aspointerP8MyStruct,@function
        .size           _Z16struct_aspointerP8MyStruct,(.L_x_2 - _Z16struct_aspointerP8MyStruct)
        .other          _Z16struct_aspointerP8MyStruct,@"STO_CUDA_ENTRY STV_DEFAULT"
_Z16struct_aspointerP8MyStruct:
.text._Z16struct_aspointerP8MyStruct:
[----:B------:R-:W-:Y:S08]  /*0000*/  LDC R1, c[0x0][0x37c] ;  /* 0x0000df00ff017b82 */ /* 0x000ff00000000800 */
[----:B------:R-:W0:Y:S01]  /*0010*/  LDC.64 R2, c[0x0][0x380] ;  /* 0x0000e000ff027b82 */ /* 0x000e220000000a00 */
[----:B------:R-:W0:Y:S02]  /*0020*/  LDCU.64 UR4, c[0x0][0x358] ;  /* 0x00006b00ff0477ac */ /* 0x000e240008000a00 */
[----:B0-----:R-:W2:Y:S01]  /*0030*/  LDG.E.64 R4, desc[UR4][R2.64] ;  /* 0x0000000402047981 */ /* 0x001ea2000c1e1b00 */
[----:B------:R-:W-:Y:S01]  /*0040*/  HFMA2 R9, -RZ, RZ, 2.53125, 0 ;  /* 0x41100000ff097431 */ /* 0x000fe200000001ff */
[----:B------:R-:W-:-:S04]  /*0050*/  MOV R11, 0x41200000 ;  /* 0x41200000000b7802 */ /* 0x000fc80000000f00 */
[----:B--2---:R-:W-:Y:S04]  /*0060*/  STG.E desc[UR4][R4.64], R9 ;  /* 0x0000000904007986 */ /* 0x004fe8000c101904 */
[----:B------:R-:W2:Y:S04]  /*0070*/  LDG.E.64 R6, desc[UR4][R2.64+0x8] ;  /* 0x0000080402067981 */ /* 0x000ea8000c1e1b00 */
[----:B--2---:R-:W-:Y:S01]  /*0080*/  STG.E desc[UR4][R6.64], R11 ;  /* 0x0000000b06007986 */ /* 0x004fe2000c101904 */
[----:B------:R-:W-:Y:S05]  /*0090*/  EXIT ;  /* 0x000000000000794d */ /* 0x000fea0003800000 */
.L_x_0:
[----:B------:R-:W-:-:S00]  /*00a0*/  BRA `(.L_x_0) ;  /* 0xfffffffc00fc7947 */ /* 0x000fc0000383ffff */
[----:B------:R-:W-:-:S00]  /*00b0*/  NOP ;  /* 0x0000000000007918 */ /* 0x000fc00000000000 */
        /* <DEDUP_REMOVED lines=12> */
.L_x_2:


//--------------------- .text._Z14struct_byvalue8MyStruct --------------------------
	.section	.text._Z14struct_byvalue8MyStruct,"ax",@progbits
	.align	128
        .global         _Z14struct_byvalue8MyStruct
        .type           _Z14struct_byvalue8MyStruct,@function
        .size           _Z14struct_byvalue8MyStruct,(.L_x_3 - _Z14struct_byvalue8MyStruct)
        .other          _Z14struct_byvalue8MyStruct,@"STO_CUDA_ENTRY STV_DEFAULT"
_Z14struct_byvalue8MyStruct:
.text._Z14struct_byvalue8MyStruct:
[----:B------:R-:W-:Y:S08]  /*0000*/  LDC R1, c[0x0][0x37c] ;  /* 0x0000df00ff017b82 */ /* 0x000ff00000000800 */
[----:B------:R-:W0:Y:S01]  /*0010*/  LDC.64 R2, c[0x0][0x380] ;  /* 0x0000e000ff027b82 */ /* 0x000e220000000a00 */
[----:B------:R-:W0:Y:S01]  /*0020*/  LDCU.64 UR4, c[0x0][0x358] ;  /* 0x00006b00ff0477ac */ /* 0x000e220008000a00 */
[----:B------:R-:W-:Y:S01]  /*0030*/  HFMA2 R7, -RZ, RZ, 2.53125, 0 ;  /* 0x41100000ff077431 */ /* 0x000fe200000001ff */
[----:B------:R-:W-:-:S05]  /*0040*/  MOV R9, 0x41200000 ;  /* 0x4120000000097802 */ /* 0x000fca0000000f00 */
[----:B------:R-:W1:Y:S01]  /*0050*/  LDC.64 R4, c[0x0][0x388] ;  /* 0x0000e200ff047b82 */ /* 0x000e620000000a00 */
[----:B0-----:R-:W-:Y:S04]  /*0060*/  STG.E desc[UR4][R2.64], R7 ;  /* 0x0000000702007986 */ /* 0x001fe8000c101904 */
[----:B-1----:R-:W-:Y:S01]  /*0070*/  STG.E desc[UR4][R4.64], R9 ;  /* 0x0000000904007986 */ /* 0x002fe2000c101904 */
[----:B------:R-:W-:Y:S05]  /*0080*/  EXIT ;  /* 0x000000000000794d */ /* 0x000fea0003800000 */
.L_x_1:
        /* <DEDUP_REMOVED lines=15> */
.L_x_3:


//--------------------- .nv.shared.reserved.0     --------------------------
	.section	.nv.shared.reserved.0,"aw",@nobits
	.weak		__nv_reservedSMEM_offset_0_alias
	.size		__nv_reservedSMEM_offset_0_alias, 0, 64
	.other		__nv_reservedSMEM_offset_0_alias,@"STO_CUDA_RESERVED_SHARED STV_DEFAULT"
__nv_reservedSMEM_offset_0_alias:
	.zero		0
	.zero		64


//--------------------- .nv.constant0._Z16struct_aspointerP8MyStruct --------------------------
	.section	.nv.constant0._Z16struct_aspointerP8MyStruct,"a",@progbits
	.sectionflags	@""
	.align	4
.nv.constant0._Z16struct_aspointerP8MyStruct:
	.zero		904


//--------------------- .nv.constant0._Z14struct_byvalue8MyStruct --------------------------
	.section	.nv.constant0._Z14struct_byvalue8MyStruct,"a",@progbits
	.sectionflags	@""
	.align	4
.nv.constant0._Z14struct_byvalue8MyStruct:
	.zero		912


//--------------------- SYMBOLS --------------------------

	.type		.nv.reservedSmem.offset0,@object
	.size		.nv.reservedSmem.offset0,0x4
